//
// Generated by NVIDIA NVVM Compiler
//
// Compiler Build ID: CL-36424714
// Cuda compilation tools, release 13.0, V13.0.88
// Based on NVVM 20.0.0
//

.version 9.0
.target sm_100
.address_size 64

	// .globl	_Z18matrixMulCoarsenedPfS_S_i
// _ZZ18matrixMulCoarsenedPfS_S_iE3Mds has been demoted
// _ZZ18matrixMulCoarsenedPfS_S_iE3Nds has been demoted

.visible .entry _Z18matrixMulCoarsenedPfS_S_i(
	.param .u64 .ptr .align 1 _Z18matrixMulCoarsenedPfS_S_i_param_0,
	.param .u64 .ptr .align 1 _Z18matrixMulCoarsenedPfS_S_i_param_1,
	.param .u64 .ptr .align 1 _Z18matrixMulCoarsenedPfS_S_i_param_2,
	.param .u32 _Z18matrixMulCoarsenedPfS_S_i_param_3
)
{
	.reg .pred 	%p<8>;
	.reg .b32 	%r<54>;
	.reg .b32 	%f<104>;
	.reg .b64 	%rd<18>;
	// demoted variable
	.shared .align 4 .b8 _ZZ18matrixMulCoarsenedPfS_S_iE3Mds[4096];
	// demoted variable
	.shared .align 4 .b8 _ZZ18matrixMulCoarsenedPfS_S_iE3Nds[16384];
	ld.param.u64 	%rd5, [_Z18matrixMulCoarsenedPfS_S_i_param_0];
	ld.param.u64 	%rd6, [_Z18matrixMulCoarsenedPfS_S_i_param_1];
	ld.param.u64 	%rd7, [_Z18matrixMulCoarsenedPfS_S_i_param_2];
	ld.param.u32 	%r20, [_Z18matrixMulCoarsenedPfS_S_i_param_3];
	cvta.to.global.u64 	%rd1, %rd7;
	mov.u32 	%r1, %tid.x;
	mov.u32 	%r2, %tid.y;
	mov.u32 	%r21, %ctaid.y;
	shl.b32 	%r22, %r21, 5;
	add.s32 	%r3, %r22, %r2;
	mov.u32 	%r23, %ctaid.x;
	shl.b32 	%r24, %r23, 7;
	add.s32 	%r4, %r24, %r1;
	setp.lt.s32 	%p1, %r20, 32;
	@%p1 bra 	$L__BB0_5;
	mad.lo.s32 	%r5, %r20, %r3, %r1;
	shl.b32 	%r26, %r2, 7;
	mov.u32 	%r27, _ZZ18matrixMulCoarsenedPfS_S_iE3Mds;
	add.s32 	%r28, %r27, %r26;
	shl.b32 	%r29, %r1, 2;
	add.s32 	%r6, %r28, %r29;
	shl.b32 	%r30, %r2, 9;
	mov.u32 	%r31, _ZZ18matrixMulCoarsenedPfS_S_iE3Nds;
	add.s32 	%r32, %r31, %r30;
	add.s32 	%r7, %r32, %r29;
	add.s32 	%r33, %r29, %r31;
	add.s32 	%r8, %r33, 2048;
	add.s32 	%r9, %r28, 16;
	shr.s32 	%r34, %r20, 31;
	shr.u32 	%r35, %r34, 27;
	add.s32 	%r36, %r20, %r35;
	shr.s32 	%r10, %r36, 5;
	cvta.to.global.u64 	%rd2, %rd5;
	cvta.to.global.u64 	%rd3, %rd6;
	mov.b32 	%r50, 0;
$L__BB0_2:
	shl.b32 	%r38, %r50, 5;
	add.s32 	%r39, %r5, %r38;
	mul.wide.s32 	%rd8, %r39, 4;
	add.s64 	%rd9, %rd2, %rd8;
	ld.global.f32 	%f19, [%rd9];
	st.shared.f32 	[%r6], %f19;
	add.s32 	%r40, %r38, %r2;
	mad.lo.s32 	%r41, %r40, %r20, %r4;
	mul.wide.s32 	%rd10, %r41, 4;
	add.s64 	%rd11, %rd3, %rd10;
	ld.global.f32 	%f20, [%rd11];
	st.shared.f32 	[%r7], %f20;
	ld.global.f32 	%f21, [%rd11+128];
	st.shared.f32 	[%r7+128], %f21;
	ld.global.f32 	%f22, [%rd11+256];
	st.shared.f32 	[%r7+256], %f22;
	ld.global.f32 	%f23, [%rd11+384];
	st.shared.f32 	[%r7+384], %f23;
	bar.sync 	0;
	mov.b32 	%r53, 2048;
	mov.u32 	%r51, %r9;
	mov.u32 	%r52, %r8;
$L__BB0_3:
	ld.shared.f32 	%f24, [%r51+-16];
	ld.shared.f32 	%f25, [%r52+-2048];
	fma.rn.f32 	%f26, %f24, %f25, %f103;
	ld.shared.f32 	%f27, [%r52+-1920];
	fma.rn.f32 	%f28, %f24, %f27, %f102;
	ld.shared.f32 	%f29, [%r52+-1792];
	fma.rn.f32 	%f30, %f24, %f29, %f101;
	ld.shared.f32 	%f31, [%r52+-1664];
	fma.rn.f32 	%f32, %f24, %f31, %f100;
	ld.shared.f32 	%f33, [%r51+-12];
	ld.shared.f32 	%f34, [%r52+-1536];
	fma.rn.f32 	%f35, %f33, %f34, %f26;
	ld.shared.f32 	%f36, [%r52+-1408];
	fma.rn.f32 	%f37, %f33, %f36, %f28;
	ld.shared.f32 	%f38, [%r52+-1280];
	fma.rn.f32 	%f39, %f33, %f38, %f30;
	ld.shared.f32 	%f40, [%r52+-1152];
	fma.rn.f32 	%f41, %f33, %f40, %f32;
	ld.shared.f32 	%f42, [%r51+-8];
	ld.shared.f32 	%f43, [%r52+-1024];
	fma.rn.f32 	%f44, %f42, %f43, %f35;
	ld.shared.f32 	%f45, [%r52+-896];
	fma.rn.f32 	%f46, %f42, %f45, %f37;
	ld.shared.f32 	%f47, [%r52+-768];
	fma.rn.f32 	%f48, %f42, %f47, %f39;
	ld.shared.f32 	%f49, [%r52+-640];
	fma.rn.f32 	%f50, %f42, %f49, %f41;
	ld.shared.f32 	%f51, [%r51+-4];
	ld.shared.f32 	%f52, [%r52+-512];
	fma.rn.f32 	%f53, %f51, %f52, %f44;
	ld.shared.f32 	%f54, [%r52+-384];
	fma.rn.f32 	%f55, %f51, %f54, %f46;
	ld.shared.f32 	%f56, [%r52+-256];
	fma.rn.f32 	%f57, %f51, %f56, %f48;
	ld.shared.f32 	%f58, [%r52+-128];
	fma.rn.f32 	%f59, %f51, %f58, %f50;
	ld.shared.f32 	%f60, [%r51];
	ld.shared.f32 	%f61, [%r52];
	fma.rn.f32 	%f62, %f60, %f61, %f53;
	ld.shared.f32 	%f63, [%r52+128];
	fma.rn.f32 	%f64, %f60, %f63, %f55;
	ld.shared.f32 	%f65, [%r52+256];
	fma.rn.f32 	%f66, %f60, %f65, %f57;
	ld.shared.f32 	%f67, [%r52+384];
	fma.rn.f32 	%f68, %f60, %f67, %f59;
	ld.shared.f32 	%f69, [%r51+4];
	ld.shared.f32 	%f70, [%r52+512];
	fma.rn.f32 	%f71, %f69, %f70, %f62;
	ld.shared.f32 	%f72, [%r52+640];
	fma.rn.f32 	%f73, %f69, %f72, %f64;
	ld.shared.f32 	%f74, [%r52+768];
	fma.rn.f32 	%f75, %f69, %f74, %f66;
	ld.shared.f32 	%f76, [%r52+896];
	fma.rn.f32 	%f77, %f69, %f76, %f68;
	ld.shared.f32 	%f78, [%r51+8];
	ld.shared.f32 	%f79, [%r52+1024];
	fma.rn.f32 	%f80, %f78, %f79, %f71;
	ld.shared.f32 	%f81, [%r52+1152];
	fma.rn.f32 	%f82, %f78, %f81, %f73;
	ld.shared.f32 	%f83, [%r52+1280];
	fma.rn.f32 	%f84, %f78, %f83, %f75;
	ld.shared.f32 	%f85, [%r52+1408];
	fma.rn.f32 	%f86, %f78, %f85, %f77;
	ld.shared.f32 	%f87, [%r51+12];
	ld.shared.f32 	%f88, [%r52+1536];
	fma.rn.f32 	%f103, %f87, %f88, %f80;
	ld.shared.f32 	%f89, [%r52+1664];
	fma.rn.f32 	%f102, %f87, %f89, %f82;
	ld.shared.f32 	%f90, [%r52+1792];
	fma.rn.f32 	%f101, %f87, %f90, %f84;
	ld.shared.f32 	%f91, [%r52+1920];
	fma.rn.f32 	%f100, %f87, %f91, %f86;
	add.s32 	%r53, %r53, 4096;
	add.s32 	%r52, %r52, 4096;
	add.s32 	%r51, %r51, 32;
	setp.ne.s32 	%p2, %r53, 18432;
	@%p2 bra 	$L__BB0_3;
	bar.sync 	0;
	add.s32 	%r50, %r50, 1;
	setp.eq.s32 	%p3, %r50, %r10;
	@%p3 bra 	$L__BB0_5;
	bra.uni 	$L__BB0_2;
$L__BB0_5:
	mul.lo.s32 	%r11, %r20, %r3;
	max.s32 	%r42, %r3, %r4;
	setp.lt.s32 	%p4, %r42, %r20;
	@%p4 bra 	$L__BB0_6;
	bra.uni 	$L__BB0_7;
$L__BB0_6:
	add.s32 	%r43, %r4, %r11;
	mul.wide.s32 	%rd12, %r43, 4;
	add.s64 	%rd13, %rd1, %rd12;
	st.global.f32 	[%rd13], %f103;
$L__BB0_7:
	add.s32 	%r44, %r4, 32;
	max.s32 	%r45, %r3, %r44;
	setp.ge.s32 	%p5, %r45, %r20;
	cvt.s64.s32 	%rd14, %r11;
	cvt.s64.s32 	%rd15, %r4;
	add.s64 	%rd16, %rd15, %rd14;
	shl.b64 	%rd17, %rd16, 2;
	add.s64 	%rd4, %rd1, %rd17;
	@%p5 bra 	$L__BB0_9;
	st.global.f32 	[%rd4+128], %f102;
$L__BB0_9:
	add.s32 	%r46, %r4, 64;
	max.s32 	%r47, %r3, %r46;
	setp.ge.s32 	%p6, %r47, %r20;
	@%p6 bra 	$L__BB0_11;
	st.global.f32 	[%rd4+256], %f101;
$L__BB0_11:
	add.s32 	%r48, %r4, 96;
	max.s32 	%r49, %r3, %r48;
	setp.ge.s32 	%p7, %r49, %r20;
	@%p7 bra 	$L__BB0_13;
	st.global.f32 	[%rd4+384], %f100;
$L__BB0_13:
	ret;

}


// ===== COMPILED SASS (sm_100) =====

	.target	sm_100

	.elftype	@"ET_EXEC"


//--------------------- .note.nv.tkinfo           --------------------------
	.section	.note.nv.tkinfo,"",@"SHT_NOTE"
	.sectionflags	@"SHF_NOTE_NV_TKINFO"
	.tkinfo
        /*0018*/ 	.word	0x00000002
        /*0030*/ 	.string	""
        /*0030*/ 	.string	"ptxas"
        /*0030*/ 	.string	"Cuda compilation tools, release 13.0, V13.0.88"
        /*0030*/ 	.string	"Build cuda_13.0.r13.0/compiler.36424714_0"
        /*0030*/ 	.string	"-arch sm_100 -m 64 "



//--------------------- .note.nv.cuinfo           --------------------------
	.section	.note.nv.cuinfo,"",@"SHT_NOTE"
	.sectionflags	@"SHF_NOTE_NV_CUINFO"
        /*0018*/ 	.short	0x0002
        /*001a*/ 	.short	0x0064
        /*001c*/ 	.short	0x0082
	.zero		2


//--------------------- .nv.info                  --------------------------
	.section	.nv.info,"",@"SHT_CUDA_INFO"
	.align	4


	//----- nvinfo : EIATTR_REGCOUNT
	.align		4
        /*0000*/ 	.byte	0x04, 0x2f
        /*0002*/ 	.short	(.L_1 - .L_0)
	.align		4
.L_0:
        /*0004*/ 	.word	index@(_Z18matrixMulCoarsenedPfS_S_i)
        /*0008*/ 	.word	0x00000020


	//----- nvinfo : EIATTR_FRAME_SIZE
	.align		4
.L_1:
        /*000c*/ 	.byte	0x04, 0x11
        /*000e*/ 	.short	(.L_3 - .L_2)
	.align		4
.L_2:
        /*0010*/ 	.word	index@(_Z18matrixMulCoarsenedPfS_S_i)
        /*0014*/ 	.word	0x00000000


	//----- nvinfo : EIATTR_MIN_STACK_SIZE
	.align		4
.L_3:
        /*0018*/ 	.byte	0x04, 0x12
        /*001a*/ 	.short	(.L_5 - .L_4)
	.align		4
.L_4:
        /*001c*/ 	.word	index@(_Z18matrixMulCoarsenedPfS_S_i)
        /*0020*/ 	.word	0x00000000
.L_5:


//--------------------- .nv.compat                --------------------------
	.section	.nv.compat,"",@"SHT_CUDA_COMPAT_INFO"
	.align	4
        /*0000*/ 	.byte	0x02, 0x09, 0x00, 0x00, 0x02, 0x02, 0x01, 0x00, 0x02, 0x05, 0x05, 0x00, 0x03, 0x07, 0x01, 0x01
        /*0010*/ 	.byte	0x02, 0x03, 0x00, 0x00, 0x02, 0x06, 0x01, 0x00, 0x04, 0x0b, 0x08, 0x00, 0x09, 0x00, 0x00, 0x00
        /*0020*/ 	.byte	0x00, 0x00, 0x00, 0x00


//--------------------- .nv.info._Z18matrixMulCoarsenedPfS_S_i --------------------------
	.section	.nv.info._Z18matrixMulCoarsenedPfS_S_i,"",@"SHT_CUDA_INFO"
	.sectionflags	@""
	.align	4


	//----- nvinfo : EIATTR_CUDA_API_VERSION
	.align		4
        /*0000*/ 	.byte	0x04, 0x37
        /*0002*/ 	.short	(.L_7 - .L_6)
.L_6:
        /*0004*/ 	.word	0x00000082


	//----- nvinfo : EIATTR_KPARAM_INFO
	.align		4
.L_7:
        /*0008*/ 	.byte	0x04, 0x17
        /*000a*/ 	.short	(.L_9 - .L_8)
.L_8:
        /*000c*/ 	.word	0x00000000
        /*0010*/ 	.short	0x0003
        /*0012*/ 	.short	0x0018
        /*0014*/ 	.byte	0x00, 0xf0, 0x11, 0x00


	//----- nvinfo : EIATTR_KPARAM_INFO
	.align		4
.L_9:
        /*0018*/ 	.byte	0x04, 0x17
        /*001a*/ 	.short	(.L_11 - .L_10)
.L_10:
        /*001c*/ 	.word	0x00000000
        /*0020*/ 	.short	0x0002
        /*0022*/ 	.short	0x0010
        /*0024*/ 	.byte	0x00, 0xf5, 0x21, 0x00


	//----- nvinfo : EIATTR_KPARAM_INFO
	.align		4
.L_11:
        /*0028*/ 	.byte	0x04, 0x17
        /*002a*/ 	.short	(.L_13 - .L_12)
.L_12:
        /*002c*/ 	.word	0x00000000
        /*0030*/ 	.short	0x0001
        /*0032*/ 	.short	0x0008
        /*0034*/ 	.byte	0x00, 0xf5, 0x21, 0x00


	//----- nvinfo : EIATTR_KPARAM_INFO
	.align		4
.L_13:
        /*0038*/ 	.byte	0x04, 0x17
        /*003a*/ 	.short	(.L_15 - .L_14)
.L_14:
        /*003c*/ 	.word	0x00000000
        /*0040*/ 	.short	0x0000
        /*0042*/ 	.short	0x0000
        /*0044*/ 	.byte	0x00, 0xf5, 0x21, 0x00


	//----- nvinfo : EIATTR_SPARSE_MMA_MASK
	.align		4
.L_15:
        /*0048*/ 	.byte	0x03, 0x50
        /*004a*/ 	.short	0x0000


	//----- nvinfo : EIATTR_MAXREG_COUNT
	.align		4
        /*004c*/ 	.byte	0x03, 0x1b
        /*004e*/ 	.short	0x00ff


	//----- nvinfo : EIATTR_NUM_BARRIERS
	.align		4
        /*0050*/ 	.byte	0x02, 0x4c
        /*0052*/ 	.byte	0x01
	.zero		1


	//----- nvinfo : EIATTR_MERCURY_ISA_VERSION
	.align		4
        /*0054*/ 	.byte	0x03, 0x5f
        /*0056*/ 	.short	0x0101


	//----- nvinfo : EIATTR_VRC_CTA_INIT_COUNT
	.align		4
        /*0058*/ 	.byte	0x02, 0x4a
	.zero		1
	.zero		1


	//----- nvinfo : EIATTR_EXIT_INSTR_OFFSETS
	.align		4
        /*005c*/ 	.byte	0x04, 0x1c
        /*005e*/ 	.short	(.L_17 - .L_16)


	//   ....[0]....
.L_16:
        /*0060*/ 	.word	0x00000920


	//   ....[1]....
        /*0064*/ 	.word	0x00000940


	//----- nvinfo : EIATTR_CBANK_PARAM_SIZE
	.align		4
.L_17:
        /*0068*/ 	.byte	0x03, 0x19
        /*006a*/ 	.short	0x001c


	//----- nvinfo : EIATTR_PARAM_CBANK
	.align		4
        /*006c*/ 	.byte	0x04, 0x0a
        /*006e*/ 	.short	(.L_19 - .L_18)
	.align		4
.L_18:
        /*0070*/ 	.word	index@(.nv.constant0._Z18matrixMulCoarsenedPfS_S_i)
        /*0074*/ 	.short	0x0380
        /*0076*/ 	.short	0x001c


	//----- nvinfo : EIATTR_SW_WAR
	.align		4
.L_19:
        /*0078*/ 	.byte	0x04, 0x36
        /*007a*/ 	.short	(.L_21 - .L_20)
.L_20:
        /*007c*/ 	.word	0x00000008
.L_21:


//--------------------- .nv.callgraph             --------------------------
	.section	.nv.callgraph,"",@"SHT_CUDA_CALLGRAPH"
	.align	4
	.sectionentsize	8
	.align		4
        /*0000*/ 	.word	0x00000000
	.align		4
        /*0004*/ 	.word	0xffffffff
	.align		4
        /*0008*/ 	.word	0x00000000
	.align		4
        /*000c*/ 	.word	0xfffffffe
	.align		4
        /*0010*/ 	.word	0x00000000
	.align		4
        /*0014*/ 	.word	0xfffffffd
	.align		4
        /*0018*/ 	.word	0x00000000
	.align		4
        /*001c*/ 	.word	0xfffffffc


//--------------------- .text._Z18matrixMulCoarsenedPfS_S_i --------------------------
	.section	.text._Z18matrixMulCoarsenedPfS_S_i,"ax",@progbits
	.align	128
        .global         _Z18matrixMulCoarsenedPfS_S_i
        .type           _Z18matrixMulCoarsenedPfS_S_i,@function
        .size           _Z18matrixMulCoarsenedPfS_S_i,(.L_x_4 - _Z18matrixMulCoarsenedPfS_S_i)
        .other          _Z18matrixMulCoarsenedPfS_S_i,@"STO_CUDA_ENTRY STV_DEFAULT"
_Z18matrixMulCoarsenedPfS_S_i:
.text._Z18matrixMulCoarsenedPfS_S_i:
[----:B------:R-:W-:Y:S01]  /*0000*/  LDC R1, c[0x0][0x37c] ;  /* 0x0000df00ff017b82 */ /* 0x000fe20000000800 */
[----:B------:R-:W0:Y:S01]  /*0010*/  S2R R0, SR_TID.Y ;  /* 0x0000000000007919 */ /* 0x000e220000002200 */
[----:B------:R-:W1:Y:S01]  /*0020*/  LDCU UR8, c[0x0][0x398] ;  /* 0x00007300ff0877ac */ /* 0x000e620008000800 */
[----:B------:R-:W0:Y:S01]  /*0030*/  S2R R3, SR_CTAID.Y ;  /* 0x0000000000037919 */ /* 0x000e220000002600 */
[----:B------:R-:W2:Y:S01]  /*0040*/  LDCU.64 UR10, c[0x0][0x358] ;  /* 0x00006b00ff0a77ac */ /* 0x000ea20008000a00 */
[----:B------:R-:W3:Y:S01]  /*0050*/  S2R R15, SR_TID.X ;  /* 0x00000000000f7919 */ /* 0x000ee20000002100 */
[----:B------:R-:W3:Y:S01]  /*0060*/  S2R R4, SR_CTAID.X ;  /* 0x0000000000047919 */ /* 0x000ee20000002500 */
[----:B-1----:R-:W-:Y:S01]  /*0070*/  UISETP.GE.AND UP0, UPT, UR8, 0x20, UPT ;  /* 0x000000200800788c */ /* 0x002fe2000bf06270 */
[----:B0-----:R-:W-:Y:S02]  /*0080*/  LEA R2, R3, R0, 0x5 ;  /* 0x0000000003027211 */ /* 0x001fe400078e28ff */
[----:B---3--:R-:W-:-:S06]  /*0090*/  LEA R3, R4, R15, 0x7 ;  /* 0x0000000f04037211 */ /* 0x008fcc00078e38ff */
[----:B--2---:R-:W-:Y:S05]  /*00a0*/  BRA.U !UP0, `(.L_x_0) ;  /* 0x0000000508c87547 */ /* 0x004fea000b800000 */
[----:B------:R-:W0:Y:S01]  /*00b0*/  S2UR UR7, SR_CgaCtaId ;  /* 0x00000000000779c3 */ /* 0x000e220000008800 */
[----:B------:R-:W-:Y:S01]  /*00c0*/  UMOV UR4, 0x400 ;  /* 0x0000040000047882 */ /* 0x000fe20000000000 */
[----:B------:R-:W-:Y:S02]  /*00d0*/  USHF.R.S32.HI UR6, URZ, 0x1f, UR8 ;  /* 0x0000001fff067899 */ /* 0x000fe40008011408 */
[----:B------:R-:W-:Y:S01]  /*00e0*/  IMAD R12, R2, UR8, R15 ;  /* 0x00000008020c7c24 */ /* 0x000fe2000f8e020f */
[----:B------:R-:W-:Y:S01]  /*00f0*/  UIADD3 UR5, UPT, UPT, UR4, 0x1000, URZ ;  /* 0x0000100004057890 */ /* 0x000fe2000fffe0ff */
[----:B------:R-:W-:Y:S01]  /*0100*/  HFMA2 R13, -RZ, RZ, 0, 0 ;  /* 0x00000000ff0d7431 */ /* 0x000fe200000001ff */
[----:B------:R-:W-:-:S04]  /*0110*/  ULEA.HI UR6, UR6, UR8, URZ, 0x5 ;  /* 0x0000000806067291 */ /* 0x000fc8000f8f28ff */
[----:B------:R-:W-:Y:S02]  /*0120*/  USHF.R.S32.HI UR6, URZ, 0x5, UR6 ;  /* 0x00000005ff067899 */ /* 0x000fe40008011406 */
[----:B0-----:R-:W-:Y:S02]  /*0130*/  ULEA UR5, UR7, UR5, 0x18 ;  /* 0x0000000507057291 */ /* 0x001fe4000f8ec0ff */
[----:B------:R-:W-:-:S04]  /*0140*/  ULEA UR4, UR7, UR4, 0x18 ;  /* 0x0000000407047291 */ /* 0x000fc8000f8ec0ff */
[C---:B------:R-:W-:Y:S02]  /*0150*/  LEA R14, R0.reuse, UR5, 0x9 ;  /* 0x00000005000e7c11 */ /* 0x040fe4000f8e48ff */
[----:B------:R-:W-:Y:S02]  /*0160*/  LEA R16, R0, UR4, 0x7 ;  /* 0x0000000400107c11 */ /* 0x000fe4000f8e38ff */
[C---:B------:R-:W-:Y:S02]  /*0170*/  LEA R17, R15.reuse, UR5, 0x2 ;  /* 0x000000050f117c11 */ /* 0x040fe4000f8e10ff */
[C---:B------:R-:W-:Y:S02]  /*0180*/  LEA R14, R15.reuse, R14, 0x2 ;  /* 0x0000000e0f0e7211 */ /* 0x040fe400078e10ff */
[----:B------:R-:W-:Y:S02]  /*0190*/  LEA R15, R15, R16, 0x2 ;  /* 0x000000100f0f7211 */ /* 0x000fe400078e10ff */
[----:B------:R-:W-:-:S02]  /*01a0*/  IADD3 R16, PT, PT, R16, 0x10, RZ ;  /* 0x0000001010107810 */ /* 0x000fc40007ffe0ff */
[----:B------:R-:W-:-:S07]  /*01b0*/  IADD3 R17, PT, PT, R17, 0x800, RZ ;  /* 0x0000080011117810 */ /* 0x000fce0007ffe0ff */
.L_x_2:
[----:B------:R-:W0:Y:S01]  /*01c0*/  LDC.64 R6, c[0x0][0x380] ;  /* 0x0000e000ff067b82 */ /* 0x000e220000000a00 */
[----:B------:R-:W1:Y:S01]  /*01d0*/  LDCU UR8, c[0x0][0x398] ;  /* 0x00007300ff0877ac */ /* 0x000e620008000800 */
[C---:B------:R-:W-:Y:S02]  /*01e0*/  LEA R8, R13.reuse, R0, 0x5 ;  /* 0x000000000d087211 */ /* 0x040fe400078e28ff */
[----:B------:R-:W-:-:S04]  /*01f0*/  LEA R23, R13, R12, 0x5 ;  /* 0x0000000c0d177211 */ /* 0x000fc800078e28ff */
[----:B------:R-:W2:Y:S01]  /*0200*/  LDC.64 R4, c[0x0][0x388] ;  /* 0x0000e200ff047b82 */ /* 0x000ea20000000a00 */
[----:B-1----:R-:W-:Y:S02]  /*0210*/  IMAD R25, R8, UR8, R3 ;  /* 0x0000000808197c24 */ /* 0x002fe4000f8e0203 */
[----:B0-----:R-:W-:-:S06]  /*0220*/  IMAD.WIDE R6, R23, 0x4, R6 ;  /* 0x0000000417067825 */ /* 0x001fcc00078e0206 */
[----:B------:R-:W3:Y:S01]  /*0230*/  LDG.E R6, desc[UR10][R6.64] ;  /* 0x0000000a06067981 */ /* 0x000ee2000c1e1900 */
[----:B--2---:R-:W-:-:S05]  /*0240*/  IMAD.WIDE R4, R25, 0x4, R4 ;  /* 0x0000000419047825 */ /* 0x004fca00078e0204 */
[----:B------:R-:W2:Y:S04]  /*0250*/  LDG.E R23, desc[UR10][R4.64] ;  /* 0x0000000a04177981 */ /* 0x000ea8000c1e1900 */
[----:B------:R-:W4:Y:S04]  /*0260*/  LDG.E R25, desc[UR10][R4.64+0x80] ;  /* 0x0000800a04197981 */ /* 0x000f28000c1e1900 */
[----:B------:R-:W5:Y:S04]  /*0270*/  LDG.E R27, desc[UR10][R4.64+0x100] ;  /* 0x0001000a041b7981 */ /* 0x000f68000c1e1900 */
[----:B------:R-:W5:Y:S01]  /*0280*/  LDG.E R29, desc[UR10][R4.64+0x180] ;  /* 0x0001800a041d7981 */ /* 0x000f62000c1e1900 */
[----:B------:R-:W-:-:S02]  /*0290*/  MOV R20, R16 ;  /* 0x0000001000147202 */ /* 0x000fc40000000f00 */
[----:B------:R-:W-:Y:S01]  /*02a0*/  MOV R18, R17 ;  /* 0x0000001100127202 */ /* 0x000fe20000000f00 */
[----:B------:R-:W-:Y:S01]  /*02b0*/  UMOV UR4, 0x800 ;  /* 0x0000080000047882 */ /* 0x000fe20000000000 */
[----:B---3--:R0:W-:Y:S04]  /*02c0*/  STS [R15], R6 ;  /* 0x000000060f007388 */ /* 0x0081e80000000800 */
[----:B--2---:R0:W-:Y:S04]  /*02d0*/  STS [R14], R23 ;  /* 0x000000170e007388 */ /* 0x0041e80000000800 */
[----:B----4-:R0:W-:Y:S04]  /*02e0*/  STS [R14+0x80], R25 ;  /* 0x000080190e007388 */ /* 0x0101e80000000800 */
[----:B-----5:R0:W-:Y:S04]  /*02f0*/  STS [R14+0x100], R27 ;  /* 0x0001001b0e007388 */ /* 0x0201e80000000800 */
[----:B------:R0:W-:Y:S01]  /*0300*/  STS [R14+0x180], R29 ;  /* 0x0001801d0e007388 */ /* 0x0001e20000000800 */
[----:B------:R-:W-:Y:S06]  /*0310*/  BAR.SYNC.DEFER_BLOCKING 0x0 ;  /* 0x0000000000007b1d */ /* 0x000fec0000010000 */
.L_x_1:
[----:B------:R-:W-:Y:S01]  /*0320*/  LDS R24, [R18+-0x800] ;  /* 0xfff8000012187984 */ /* 0x000fe20000000800 */
[----:B------:R-:W-:-:S03]  /*0330*/  UIADD3 UR4, UPT, UPT, UR4, 0x1000, URZ ;  /* 0x0000100004047890 */ /* 0x000fc6000fffe0ff */
[----:B0-----:R-:W0:Y:S01]  /*0340*/  LDS.128 R4, [R20+-0x10] ;  /* 0xfffff00014047984 */ /* 0x001e220000000c00 */
[----:B------:R-:W-:-:S03]  /*0350*/  UISETP.NE.AND UP0, UPT, UR4, 0x4800, UPT ;  /* 0x000048000400788c */ /* 0x000fc6000bf05270 */
[----:B------:R-:W1:Y:S04]  /*0360*/  LDS R25, [R18+-0x780] ;  /* 0xfff8800012197984 */ /* 0x000e680000000800 */
[----:B------:R-:W2:Y:S04]  /*0370*/  LDS R28, [R18+-0x700] ;  /* 0xfff90000121c7984 */ /* 0x000ea80000000800 */
[----:B------:R-:W3:Y:S04]  /*0380*/  LDS R26, [R18+-0x680] ;  /* 0xfff98000121a7984 */ /* 0x000ee80000000800 */
[----:B------:R-:W4:Y:S04]  /*0390*/  LDS R23, [R18+-0x600] ;  /* 0xfffa000012177984 */ /* 0x000f280000000800 */
[----:B------:R-:W5:Y:S04]  /*03a0*/  LDS R22, [R18+-0x580] ;  /* 0xfffa800012167984 */ /* 0x000f680000000800 */
[----:B------:R-:W5:Y:S04]  /*03b0*/  LDS R8, [R18+-0x480] ;  /* 0xfffb800012087984 */ /* 0x000f680000000800 */
[----:B------:R-:W5:Y:S01]  /*03c0*/  LDS R10, [R18+-0x500] ;  /* 0xfffb0000120a7984 */ /* 0x000f620000000800 */
[----:B0-----:R-:W-:-:S03]  /*03d0*/  FFMA R24, R4, R24, R21 ;  /* 0x0000001804187223 */ /* 0x001fc60000000015 */
[----:B------:R-:W0:Y:S01]  /*03e0*/  LDS R21, [R18+-0x300] ;  /* 0xfffd000012157984 */ /* 0x000e220000000800 */
[----:B-1----:R-:W-:-:S03]  /*03f0*/  FFMA R25, R4, R25, R19 ;  /* 0x0000001904197223 */ /* 0x002fc60000000013 */
[----:B------:R-:W1:Y:S01]  /*0400*/  LDS R19, [R18+-0x280] ;  /* 0xfffd800012137984 */ /* 0x000e620000000800 */
[----:B--2---:R-:W-:-:S03]  /*0410*/  FFMA R27, R4, R28, R9 ;  /* 0x0000001c041b7223 */ /* 0x004fc60000000009 */
[----:B------:R-:W2:Y:S01]  /*0420*/  LDS R9, [R18+-0x380] ;  /* 0xfffc800012097984 */ /* 0x000ea20000000800 */
[----:B---3--:R-:W-:-:S03]  /*0430*/  FFMA R29, R4, R26, R11 ;  /* 0x0000001a041d7223 */ /* 0x008fc6000000000b */
[----:B------:R-:W3:Y:S01]  /*0440*/  LDS R11, [R18+-0x400] ;  /* 0xfffc0000120b7984 */ /* 0x000ee20000000800 */
[----:B----4-:R-:W-:-:S03]  /*0450*/  FFMA R26, R23, R5, R24 ;  /* 0x00000005171a7223 */ /* 0x010fc60000000018 */
[----:B------:R-:W4:Y:S01]  /*0460*/  LDS R24, [R18+-0x80] ;  /* 0xffff800012187984 */ /* 0x000f220000000800 */
[----:B-----5:R-:W-:-:S03]  /*0470*/  FFMA R25, R22, R5, R25 ;  /* 0x0000000516197223 */ /* 0x020fc60000000019 */
[----:B------:R-:W5:Y:S01]  /*0480*/  LDS R28, [R18+-0x200] ;  /* 0xfffe0000121c7984 */ /* 0x000f620000000800 */
[----:B------:R-:W-:-:S03]  /*0490*/  FFMA R8, R8, R5, R29 ;  /* 0x0000000508087223 */ /* 0x000fc6000000001d */
[----:B------:R-:W5:Y:S01]  /*04a0*/  LDS R4, [R18+-0x180] ;  /* 0xfffe800012047984 */ /* 0x000f620000000800 */
[----:B------:R-:W-:-:S03]  /*04b0*/  FFMA R10, R10, R5, R27 ;  /* 0x000000050a0a7223 */ /* 0x000fc6000000001b */
[----:B------:R-:W5:Y:S01]  /*04c0*/  LDS R22, [R18+-0x100] ;  /* 0xffff000012167984 */ /* 0x000f620000000800 */
[-C--:B0-----:R-:W-:Y:S01]  /*04d0*/  FFMA R21, R21, R6.reuse, R10 ;  /* 0x0000000615157223 */ /* 0x081fe2000000000a */
[-C--:B-1----:R-:W-:Y:S02]  /*04e0*/  FFMA R23, R19, R6.reuse, R8 ;  /* 0x0000000613177223 */ /* 0x082fe40000000008 */
[----:B------:R-:W-:Y:S01]  /*04f0*/  LDS R19, [R18] ;  /* 0x0000000012137984 */ /* 0x000fe20000000800 */
[-C--:B--2---:R-:W-:Y:S01]  /*0500*/  FFMA R25, R9, R6.reuse, R25 ;  /* 0x0000000609197223 */ /* 0x084fe20000000019 */
[----:B---3--:R-:W-:Y:S02]  /*0510*/  FFMA R5, R11, R6, R26 ;  /* 0x000000060b057223 */ /* 0x008fe4000000001a */
[----:B------:R0:W1:Y:S01]  /*0520*/  LDS.128 R8, [R20] ;  /* 0x0000000014087984 */ /* 0x0000620000000c00 */
[----:B----4-:R-:W-:-:S03]  /*0530*/  FFMA R26, R24, R7, R23 ;  /* 0x00000007181a7223 */ /* 0x010fc60000000017 */
[----:B------:R-:W2:Y:S01]  /*0540*/  LDS R23, [R18+0x100] ;  /* 0x0001000012177984 */ /* 0x000ea20000000800 */
[----:B-----5:R-:W-:-:S03]  /*0550*/  FFMA R5, R28, R7, R5 ;  /* 0x000000071c057223 */ /* 0x020fc60000000005 */
[----:B------:R-:W3:Y:S01]  /*0560*/  LDS R28, [R18+0x80] ;  /* 0x00008000121c7984 */ /* 0x000ee20000000800 */
[----:B0-----:R-:W-:Y:S01]  /*0570*/  IADD3 R20, PT, PT, R20, 0x20, RZ ;  /* 0x0000002014147810 */ /* 0x001fe20007ffe0ff */
[-C--:B------:R-:W-:Y:S02]  /*0580*/  FFMA R25, R4, R7.reuse, R25 ;  /* 0x0000000704197223 */ /* 0x080fe40000000019 */
[----:B------:R-:W0:Y:S01]  /*0590*/  LDS R24, [R18+0x200] ;  /* 0x0002000012187984 */ /* 0x000e220000000800 */
[----:B------:R-:W-:-:S03]  /*05a0*/  FFMA R21, R22, R7, R21 ;  /* 0x0000000716157223 */ /* 0x000fc60000000015 */
[----:B------:R-:W4:Y:S04]  /*05b0*/  LDS R7, [R18+0x180] ;  /* 0x0001800012077984 */ /* 0x000f280000000800 */
[----:B------:R-:W5:Y:S04]  /*05c0*/  LDS R22, [R18+0x280] ;  /* 0x0002800012167984 */ /* 0x000f680000000800 */
[----:B------:R-:W5:Y:S04]  /*05d0*/  LDS R6, [R18+0x300] ;  /* 0x0003000012067984 */ /* 0x000f680000000800 */
[----:B------:R-:W5:Y:S01]  /*05e0*/  LDS R4, [R18+0x380] ;  /* 0x0003800012047984 */ /* 0x000f620000000800 */
[C---:B-1----:R-:W-:Y:S01]  /*05f0*/  FFMA R5, R8.reuse, R19, R5 ;  /* 0x0000001308057223 */ /* 0x042fe20000000005 */
[----:B--2---:R-:W-:-:S02]  /*0600*/  FFMA R19, R8, R23, R21 ;  /* 0x0000001708137223 */ /* 0x004fc40000000015 */
[----:B------:R-:W-:Y:S01]  /*0610*/  LDS R23, [R18+0x600] ;  /* 0x0006000012177984 */ /* 0x000fe20000000800 */
[----:B---3--:R-:W-:-:S03]  /*0620*/  FFMA R25, R8, R28, R25 ;  /* 0x0000001c08197223 */ /* 0x008fc60000000019 */
[----:B------:R-:W-:Y:S01]  /*0630*/  LDS R28, [R18+0x580] ;  /* 0x00058000121c7984 */ /* 0x000fe20000000800 */
[----:B0-----:R-:W-:-:S03]  /*0640*/  FFMA R5, R24, R9, R5 ;  /* 0x0000000918057223 */ /* 0x001fc60000000005 */
[----:B------:R-:W0:Y:S01]  /*0650*/  LDS R24, [R18+0x400] ;  /* 0x0004000012187984 */ /* 0x000e220000000800 */
[----:B----4-:R-:W-:-:S03]  /*0660*/  FFMA R21, R8, R7, R26 ;  /* 0x0000000708157223 */ /* 0x010fc6000000001a */
[----:B------:R-:W1:Y:S01]  /*0670*/  LDS R26, [R18+0x480] ;  /* 0x00048000121a7984 */ /* 0x000e620000000800 */
[----:B-----5:R-:W-:-:S03]  /*0680*/  FFMA R7, R22, R9, R25 ;  /* 0x0000000916077223 */ /* 0x020fc60000000019 */
[----:B------:R-:W2:Y:S01]  /*0690*/  LDS R8, [R18+0x500] ;  /* 0x0005000012087984 */ /* 0x000ea20000000800 */
[----:B------:R-:W-:-:S03]  /*06a0*/  FFMA R19, R6, R9, R19 ;  /* 0x0000000906137223 */ /* 0x000fc60000000013 */
[----:B------:R-:W3:Y:S01]  /*06b0*/  LDS R22, [R18+0x680] ;  /* 0x0006800012167984 */ /* 0x000ee20000000800 */
[----:B------:R-:W-:-:S03]  /*06c0*/  FFMA R21, R4, R9, R21 ;  /* 0x0000000904157223 */ /* 0x000fc60000000015 */
[----:B------:R-:W4:Y:S04]  /*06d0*/  LDS R6, [R18+0x700] ;  /* 0x0007000012067984 */ /* 0x000f280000000800 */
[----:B------:R5:W4:Y:S02]  /*06e0*/  LDS R4, [R18+0x780] ;  /* 0x0007800012047984 */ /* 0x000b240000000800 */
[----:B-----5:R-:W-:Y:S01]  /*06f0*/  IADD3 R18, PT, PT, R18, 0x1000, RZ ;  /* 0x0000100012127810 */ /* 0x020fe20007ffe0ff */
[-C--:B0-----:R-:W-:Y:S01]  /*0700*/  FFMA R24, R24, R10.reuse, R5 ;  /* 0x0000000a18187223 */ /* 0x081fe20000000005 */
[-C--:B------:R-:W-:Y:S01]  /*0710*/  FFMA R5, R28, R10.reuse, R21 ;  /* 0x0000000a1c057223 */ /* 0x080fe20000000015 */
[-C--:B-1----:R-:W-:Y:S02]  /*0720*/  FFMA R7, R26, R10.reuse, R7 ;  /* 0x0000000a1a077223 */ /* 0x082fe40000000007 */
[-C--:B------:R-:W-:Y:S01]  /*0730*/  FFMA R21, R23, R11.reuse, R24 ;  /* 0x0000000b17157223 */ /* 0x080fe20000000018 */
[----:B--2---:R-:W-:Y:S01]  /*0740*/  FFMA R9, R8, R10, R19 ;  /* 0x0000000a08097223 */ /* 0x004fe20000000013 */
[----:B---3--:R-:W-:-:S03]  /*0750*/  FFMA R19, R22, R11, R7 ;  /* 0x0000000b16137223 */ /* 0x008fc60000000007 */
[-C--:B----4-:R-:W-:Y:S01]  /*0760*/  FFMA R9, R6, R11.reuse, R9 ;  /* 0x0000000b06097223 */ /* 0x090fe20000000009 */
[----:B------:R-:W-:Y:S01]  /*0770*/  FFMA R11, R4, R11, R5 ;  /* 0x0000000b040b7223 */ /* 0x000fe20000000005 */
[----:B------:R-:W-:Y:S06]  /*0780*/  BRA.U UP0, `(.L_x_1) ;  /* 0xfffffff900e47547 */ /* 0x000fec000b83ffff */
[----:B------:R-:W-:Y:S01]  /*0790*/  IADD3 R13, PT, PT, R13, 0x1, RZ ;  /* 0x000000010d0d7810 */ /* 0x000fe20007ffe0ff */
[----:B------:R-:W-:Y:S03]  /*07a0*/  BAR.SYNC.DEFER_BLOCKING 0x0 ;  /* 0x0000000000007b1d */ /* 0x000fe60000010000 */
[----:B------:R-:W-:-:S13]  /*07b0*/  ISETP.NE.AND P0, PT, R13, UR6, PT ;  /* 0x000000060d007c0c */ /* 0x000fda000bf05270 */
[----:B------:R-:W-:Y:S05]  /*07c0*/  @P0 BRA `(.L_x_2) ;  /* 0xfffffff8007c0947 */ /* 0x000fea000383ffff */
.L_x_0:
[----:B------:R-:W-:Y:S01]  /*07d0*/  VIMNMX R0, PT, PT, R2, R3, !PT ;  /* 0x0000000302007248 */ /* 0x000fe20007fe0100 */
[----:B------:R-:W0:Y:S01]  /*07e0*/  LDCU.64 UR4, c[0x0][0x390] ;  /* 0x00007200ff0477ac */ /* 0x000e220008000a00 */
[C-C-:B------:R-:W-:Y:S02]  /*07f0*/  VIADDMNMX R6, R3.reuse, 0x20, R2.reuse, !PT ;  /* 0x0000002003067846 */ /* 0x140fe40007800102 */
[----:B------:R-:W-:Y:S01]  /*0800*/  ISETP.GE.AND P2, PT, R0, UR8, PT ;  /* 0x0000000800007c0c */ /* 0x000fe2000bf46270 */
[----:B------:R-:W-:Y:S01]  /*0810*/  IMAD R0, R2, UR8, RZ ;  /* 0x0000000802007c24 */ /* 0x000fe2000f8e02ff */
[----:B------:R-:W-:Y:S02]  /*0820*/  VIADDMNMX R10, R3, 0x40, R2, !PT ;  /* 0x00000040030a7846 */ /* 0x000fe40007800102 */
[----:B------:R-:W-:Y:S02]  /*0830*/  ISETP.GE.AND P1, PT, R6, UR8, PT ;  /* 0x0000000806007c0c */ /* 0x000fe4000bf26270 */
[----:B------:R-:W-:-:S02]  /*0840*/  SHF.R.S32.HI R7, RZ, 0x1f, R3 ;  /* 0x0000001fff077819 */ /* 0x000fc40000011403 */
[CC--:B------:R-:W-:Y:S02]  /*0850*/  IADD3 R8, P3, PT, R3.reuse, R0.reuse, RZ ;  /* 0x0000000003087210 */ /* 0x0c0fe40007f7e0ff */
[C---:B------:R-:W-:Y:S02]  /*0860*/  VIADDMNMX R6, R3.reuse, 0x60, R2, !PT ;  /* 0x0000006003067846 */ /* 0x040fe40007800102 */
[----:B------:R-:W-:Y:S01]  /*0870*/  ISETP.GE.AND P0, PT, R10, UR8, PT ;  /* 0x000000080a007c0c */ /* 0x000fe2000bf06270 */
[----:B------:R-:W1:Y:S01]  /*0880*/  @!P2 LDC.64 R4, c[0x0][0x390] ;  /* 0x0000e400ff04ab82 */ /* 0x000e620000000a00 */
[----:B------:R-:W-:Y:S02]  /*0890*/  LEA.HI.X.SX32 R7, R0, R7, 0x1, P3 ;  /* 0x0000000700077211 */ /* 0x000fe400018f0eff */
[----:B------:R-:W-:Y:S02]  /*08a0*/  ISETP.GE.AND P3, PT, R6, UR8, PT ;  /* 0x0000000806007c0c */ /* 0x000fe4000bf66270 */
[----:B------:R-:W-:-:S02]  /*08b0*/  @!P2 IADD3 R3, PT, PT, R3, R0, RZ ;  /* 0x000000000303a210 */ /* 0x000fc40007ffe0ff */
[----:B0-----:R-:W-:-:S03]  /*08c0*/  LEA R2, P4, R8, UR4, 0x2 ;  /* 0x0000000408027c11 */ /* 0x001fc6000f8810ff */
[----:B-1----:R-:W-:Y:S01]  /*08d0*/  @!P2 IMAD.WIDE R4, R3, 0x4, R4 ;  /* 0x000000040304a825 */ /* 0x002fe200078e0204 */
[----:B------:R-:W-:-:S04]  /*08e0*/  LEA.HI.X R3, R8, UR5, R7, 0x2, P4 ;  /* 0x0000000508037c11 */ /* 0x000fc8000a0f1407 */
[----:B------:R0:W-:Y:S04]  /*08f0*/  @!P2 STG.E desc[UR10][R4.64], R21 ;  /* 0x000000150400a986 */ /* 0x0001e8000c10190a */
[----:B------:R0:W-:Y:S04]  /*0900*/  @!P1 STG.E desc[UR10][R2.64+0x80], R19 ;  /* 0x0000801302009986 */ /* 0x0001e8000c10190a */
[----:B------:R0:W-:Y:S01]  /*0910*/  @!P0 STG.E desc[UR10][R2.64+0x100], R9 ;  /* 0x0001000902008986 */ /* 0x0001e2000c10190a */
[----:B------:R-:W-:Y:S05]  /*0920*/  @P3 EXIT ;  /* 0x000000000000394d */ /* 0x000fea0003800000 */
[----:B------:R-:W-:Y:S01]  /*0930*/  STG.E desc[UR10][R2.64+0x180], R11 ;  /* 0x0001800b02007986 */ /* 0x000fe2000c10190a */
[----:B------:R-:W-:Y:S05]  /*0940*/  EXIT ;  /* 0x000000000000794d */ /* 0x000fea0003800000 */
.L_x_3:
[----:B------:R-:W-:-:S00]  /*0950*/  BRA `(.L_x_3) ;  /* 0xfffffffc00fc7947 */ /* 0x000fc0000383ffff */
[----:B------:R-:W-:-:S00]  /*0960*/  NOP ;  /* 0x0000000000007918 */ /* 0x000fc00000000000 */
        /* <DEDUP_REMOVED lines=9> */
.L_x_4:


//--------------------- .nv.shared._Z18matrixMulCoarsenedPfS_S_i --------------------------
	.section	.nv.shared._Z18matrixMulCoarsenedPfS_S_i,"aw",@nobits
	.sectionflags	@""
	.align	4
.nv.shared._Z18matrixMulCoarsenedPfS_S_i:
	.zero		21504


//--------------------- .nv.shared.reserved.0     --------------------------
	.section	.nv.shared.reserved.0,"aw",@nobits
	.weak		__nv_reservedSMEM_offset_0_alias
	.size		__nv_reservedSMEM_offset_0_alias, 0, 64
	.other		__nv_reservedSMEM_offset_0_alias,@"STO_CUDA_RESERVED_SHARED STV_DEFAULT"
__nv_reservedSMEM_offset_0_alias:
	.zero		0
	.zero		64


//--------------------- .nv.constant0._Z18matrixMulCoarsenedPfS_S_i --------------------------
	.section	.nv.constant0._Z18matrixMulCoarsenedPfS_S_i,"a",@progbits
	.sectionflags	@""
	.align	4
.nv.constant0._Z18matrixMulCoarsenedPfS_S_i:
	.zero		924


//--------------------- SYMBOLS --------------------------

	.type		.nv.reservedSmem.offset0,@object
	.size		.nv.reservedSmem.offset0,0x4
	.type		.nv.reservedSmem.cap,@object
	.size		.nv.reservedSmem.cap,0x4
